	.headerflags	@"EF_CUDA_TEXMODE_UNIFIED EF_CUDA_64BIT_ADDRESS EF_CUDA_ACCELERATORS EF_CUDA_SM90 EF_CUDA_VIRTUAL_SM(EF_CUDA_SM90)"
	.elftype	@"ET_EXEC"


//--------------------- .nv.info                  --------------------------
	.section	.nv.info,"",@"SHT_CUDA_INFO"
	.align	4


	//----- nvinfo : EIATTR_REGCOUNT
	.align		4
        /*0000*/ 	.byte	0x04, 0x2f
        /*0002*/ 	.short	(.L_1 - .L_0)
	.align		4
.L_0:
        /*0004*/ 	.word	index@(triton_poi_fused_add_native_layer_norm_6)
        /*0008*/ 	.word	0x00000019


	//----- nvinfo : EIATTR_MIN_STACK_SIZE
	.align		4
.L_1:
        /*000c*/ 	.byte	0x04, 0x12
        /*000e*/ 	.short	(.L_3 - .L_2)
	.align		4
.L_2:
        /*0010*/ 	.word	index@(triton_poi_fused_add_native_layer_norm_6)
        /*0014*/ 	.word	0x00000000


	//----- nvinfo : EIATTR_FRAME_SIZE
	.align		4
.L_3:
        /*0018*/ 	.byte	0x04, 0x11
        /*001a*/ 	.short	(.L_5 - .L_4)
	.align		4
.L_4:
        /*001c*/ 	.word	index@(triton_poi_fused_add_native_layer_norm_6)
        /*0020*/ 	.word	0x00000000


	//----- nvinfo : EIATTR_MIN_STACK_SIZE
	.align		4
.L_5:
        /*0024*/ 	.byte	0x04, 0x12
        /*0026*/ 	.short	(.L_7 - .L_6)
	.align		4
.L_6:
        /*0028*/ 	.word	index@(triton_poi_fused_add_native_layer_norm_6)
        /*002c*/ 	.word	0x00000000
.L_7:


//--------------------- .nv.info.triton_poi_fused_add_native_layer_norm_6 --------------------------
	.section	.nv.info.triton_poi_fused_add_native_layer_norm_6,"",@"SHT_CUDA_INFO"
	.sectionflags	@""
	.align	4


	//----- nvinfo : EIATTR_CUDA_API_VERSION
	.align		4
        /*0000*/ 	.byte	0x04, 0x37
        /*0002*/ 	.short	(.L_9 - .L_8)
.L_8:
        /*0004*/ 	.word	0x0000007c


	//----- nvinfo : EIATTR_KPARAM_INFO
	.align		4
.L_9:
        /*0008*/ 	.byte	0x04, 0x17
        /*000a*/ 	.short	(.L_11 - .L_10)
.L_10:
        /*000c*/ 	.word	0x00000000
        /*0010*/ 	.short	0x0005
        /*0012*/ 	.short	0x0024
        /*0014*/ 	.byte	0x00, 0xf0, 0x11, 0x00


	//----- nvinfo : EIATTR_KPARAM_INFO
	.align		4
.L_11:
        /*0018*/ 	.byte	0x04, 0x17
        /*001a*/ 	.short	(.L_13 - .L_12)
.L_12:
        /*001c*/ 	.word	0x00000000
        /*0020*/ 	.short	0x0004
        /*0022*/ 	.short	0x0020
        /*0024*/ 	.byte	0x00, 0xf0, 0x11, 0x00


	//----- nvinfo : EIATTR_KPARAM_INFO
	.align		4
.L_13:
        /*0028*/ 	.byte	0x04, 0x17
        /*002a*/ 	.short	(.L_15 - .L_14)
.L_14:
        /*002c*/ 	.word	0x00000000
        /*0030*/ 	.short	0x0003
        /*0032*/ 	.short	0x0018
        /*0034*/ 	.byte	0x00, 0xf4, 0x21, 0x00


	//----- nvinfo : EIATTR_KPARAM_INFO
	.align		4
.L_15:
        /*0038*/ 	.byte	0x04, 0x17
        /*003a*/ 	.short	(.L_17 - .L_16)
.L_16:
        /*003c*/ 	.word	0x00000000
        /*0040*/ 	.short	0x0002
        /*0042*/ 	.short	0x0010
        /*0044*/ 	.byte	0x00, 0xf4, 0x21, 0x00


	//----- nvinfo : EIATTR_KPARAM_INFO
	.align		4
.L_17:
        /*0048*/ 	.byte	0x04, 0x17
        /*004a*/ 	.short	(.L_19 - .L_18)
.L_18:
        /*004c*/ 	.word	0x00000000
        /*0050*/ 	.short	0x0001
        /*0052*/ 	.short	0x0008
        /*0054*/ 	.byte	0x00, 0xf4, 0x21, 0x00


	//----- nvinfo : EIATTR_KPARAM_INFO
	.align		4
.L_19:
        /*0058*/ 	.byte	0x04, 0x17
        /*005a*/ 	.short	(.L_21 - .L_20)
.L_20:
        /*005c*/ 	.word	0x00000000
        /*0060*/ 	.short	0x0000
        /*0062*/ 	.short	0x0000
        /*0064*/ 	.byte	0x00, 0xf4, 0x21, 0x00


	//----- nvinfo : EIATTR_SPARSE_MMA_MASK
	.align		4
.L_21:
        /*0068*/ 	.byte	0x03, 0x50
        /*006a*/ 	.short	0x0000


	//----- nvinfo : EIATTR_MAXREG_COUNT
	.align		4
        /*006c*/ 	.byte	0x03, 0x1b
        /*006e*/ 	.short	0x00ff


	//----- nvinfo : EIATTR_EXIT_INSTR_OFFSETS
	.align		4
        /*0070*/ 	.byte	0x04, 0x1c
        /*0072*/ 	.short	(.L_23 - .L_22)


	//   ....[0]....
.L_22:
        /*0074*/ 	.word	0x00000550


	//   ....[1]....
        /*0078*/ 	.word	0x000005c0


	//----- nvinfo : EIATTR_REQNTID
	.align		4
.L_23:
        /*007c*/ 	.byte	0x04, 0x10
        /*007e*/ 	.short	(.L_25 - .L_24)
.L_24:
        /*0080*/ 	.word	0x00000080
        /*0084*/ 	.word	0x00000001
        /*0088*/ 	.word	0x00000001


	//----- nvinfo : EIATTR_CBANK_PARAM_SIZE
	.align		4
.L_25:
        /*008c*/ 	.byte	0x03, 0x19
        /*008e*/ 	.short	0x0028


	//----- nvinfo : EIATTR_PARAM_CBANK
	.align		4
        /*0090*/ 	.byte	0x04, 0x0a
        /*0092*/ 	.short	(.L_27 - .L_26)
	.align		4
.L_26:
        /*0094*/ 	.word	index@(.nv.constant0.triton_poi_fused_add_native_layer_norm_6)
        /*0098*/ 	.short	0x0210
        /*009a*/ 	.short	0x0028


	//----- nvinfo : EIATTR_SW_WAR
	.align		4
.L_27:
        /*009c*/ 	.byte	0x04, 0x36
        /*009e*/ 	.short	(.L_29 - .L_28)
.L_28:
        /*00a0*/ 	.word	0x00000008
.L_29:


//--------------------- .nv.callgraph             --------------------------
	.section	.nv.callgraph,"",@"SHT_CUDA_CALLGRAPH"
	.align	4
	.sectionentsize	8
	.align		4
        /*0000*/ 	.word	0x00000000
	.align		4
        /*0004*/ 	.word	0xffffffff
	.align		4
        /*0008*/ 	.word	0x00000000
	.align		4
        /*000c*/ 	.word	0xfffffffe
	.align		4
        /*0010*/ 	.word	0x00000000
	.align		4
        /*0014*/ 	.word	0xfffffffd
	.align		4
        /*0018*/ 	.word	0x00000000
	.align		4
        /*001c*/ 	.word	0xfffffffc


//--------------------- .text.triton_poi_fused_add_native_layer_norm_6 --------------------------
	.section	.text.triton_poi_fused_add_native_layer_norm_6,"ax",@progbits
	.sectionflags	@"SHF_BARRIERS=1"
	.align	128
        .global         triton_poi_fused_add_native_layer_norm_6
        .type           triton_poi_fused_add_native_layer_norm_6,@function
        .size           triton_poi_fused_add_native_layer_norm_6,(.L_x_1 - triton_poi_fused_add_native_layer_norm_6)
        .other          triton_poi_fused_add_native_layer_norm_6,@"STO_CUDA_ENTRY STV_DEFAULT"
triton_poi_fused_add_native_layer_norm_6:
.text.triton_poi_fused_add_native_layer_norm_6:
[----:B------:R-:W0:Y:S02]  /*0000*/  LDC R1, c[0x0][0x28] ;  /* 0x00000a00ff017b82 */ /* 0x000e240000000800 */
[----:B------:R-:W1:Y:S01]  /*0010*/  S2R R8, SR_TID.X ;  /* 0x0000000000087919 */ /* 0x000e620000002100 */
[----:B------:R-:W2:Y:S01]  /*0020*/  S2UR UR4, SR_CTAID.X ;  /* 0x00000000000479c3 */ /* 0x000ea20000002500 */
[----:B------:R-:W-:Y:S01]  /*0030*/  ULDC.64 UR6, c[0x0][0x208] ;  /* 0x0000820000067ab9 */ /* 0x000fe20000000a00 */
[----:B------:R-:W3:Y:S06]  /*0040*/  S2R R14, SR_CTAID.Y ;  /* 0x00000000000e7919 */ /* 0x000eec0000002600 */
[----:B------:R-:W4:Y:S01]  /*0050*/  LDC.64 R12, c[0x0][0x218] ;  /* 0x00008600ff0c7b82 */ /* 0x000f220000000a00 */
[----:B--2---:R-:W-:Y:S01]  /*0060*/  USHF.L.U32 UR4, UR4, 0x2, URZ ;  /* 0x0000000204047899 */ /* 0x004fe2000800063f */
[----:B-1----:R-:W-:-:S02]  /*0070*/  SHF.R.U32.HI R9, RZ, 0x1, R8 ;  /* 0x00000001ff097819 */ /* 0x002fc40000011608 */
[----:B------:R-:W-:Y:S02]  /*0080*/  SHF.R.U32.HI R6, RZ, 0x1, R8 ;  /* 0x00000001ff067819 */ /* 0x000fe40000011608 */
[----:B------:R-:W-:Y:S01]  /*0090*/  SGXT.U32 R9, R9, 0x4 ;  /* 0x000000040909781a */ /* 0x000fe20000000000 */
[----:B---3--:R-:W-:Y:S01]  /*00a0*/  IMAD.SHL.U32 R14, R14, 0x40, RZ ;  /* 0x000000400e0e7824 */ /* 0x008fe200078e00ff */
[----:B------:R-:W-:Y:S02]  /*00b0*/  LOP3.LUT R10, R8, 0x1, RZ, 0xc0, !PT ;  /* 0x00000001080a7812 */ /* 0x000fe400078ec0ff */
[----:B------:R-:W-:Y:S02]  /*00c0*/  LOP3.LUT R3, R9, 0x10, R6, 0xf8, !PT ;  /* 0x0000001009037812 */ /* 0x000fe400078ef806 */
[----:B------:R-:W-:Y:S02]  /*00d0*/  LEA R7, R10, UR4, 0x1 ;  /* 0x000000040a077c11 */ /* 0x000fe4000f8e08ff */
[----:B------:R-:W-:-:S02]  /*00e0*/  LOP3.LUT R3, R3, 0x20, R6, 0xf8, !PT ;  /* 0x0000002003037812 */ /* 0x000fc400078ef806 */
[C---:B------:R-:W-:Y:S01]  /*00f0*/  ISETP.GE.AND P0, PT, R7.reuse, 0x4, PT ;  /* 0x000000040700780c */ /* 0x040fe20003f06270 */
[----:B----4-:R-:W-:Y:S01]  /*0100*/  IMAD.WIDE R18, R7, 0x4, R12 ;  /* 0x0000000407127825 */ /* 0x010fe200078e020c */
[----:B------:R-:W-:Y:S01]  /*0110*/  LOP3.LUT R0, R3, R14, RZ, 0xfc, !PT ;  /* 0x0000000e03007212 */ /* 0x000fe200078efcff */
[----:B------:R-:W1:Y:S03]  /*0120*/  LDC.64 R12, c[0x0][0x220] ;  /* 0x00008800ff0c7b82 */ /* 0x000e660000000a00 */
[----:B------:R-:W-:Y:S02]  /*0130*/  SHF.R.S32.HI R5, RZ, 0x1f, R0 ;  /* 0x0000001fff057819 */ /* 0x000fe40000011400 */
[----:B------:R-:W-:Y:S02]  /*0140*/  ISETP.LT.AND P1, PT, R0, 0x40, !P0 ;  /* 0x000000400000780c */ /* 0x000fe40004721270 */
[----:B------:R-:W-:Y:S01]  /*0150*/  LEA.HI R5, R5, R0, RZ, 0x4 ;  /* 0x0000000005057211 */ /* 0x000fe200078f20ff */
[----:B------:R-:W2:Y:S03]  /*0160*/  LDC.64 R2, c[0x0][0x210] ;  /* 0x00008400ff027b82 */ /* 0x000ea60000000a00 */
[----:B------:R-:W-:-:S02]  /*0170*/  LOP3.LUT R11, R5, 0xffffff0, RZ, 0xc0, !PT ;  /* 0x0ffffff0050b7812 */ /* 0x000fc400078ec0ff */
[----:B------:R-:W-:-:S03]  /*0180*/  SHF.R.S32.HI R4, RZ, 0x4, R5 ;  /* 0x00000004ff047819 */ /* 0x000fc60000011405 */
[----:B------:R-:W-:Y:S02]  /*0190*/  IMAD.IADD R11, R0, 0x1, -R11 ;  /* 0x00000001000b7824 */ /* 0x000fe400078e0a0b */
[----:B------:R-:W-:-:S04]  /*01a0*/  IMAD R4, R4, 0x4, R7 ;  /* 0x0000000404047824 */ /* 0x000fc800078e0207 */
[----:B------:R-:W-:Y:S01]  /*01b0*/  IMAD R11, R11, 0x10, R4 ;  /* 0x000000100b0b7824 */ /* 0x000fe200078e0204 */
[----:B------:R-:W-:-:S03]  /*01c0*/  CS2R R4, SRZ ;  /* 0x0000000000047805 */ /* 0x000fc6000001ff00 */
[----:B--2---:R-:W-:Y:S01]  /*01d0*/  IMAD.WIDE R16, R11, 0x4, R2 ;  /* 0x000000040b107825 */ /* 0x004fe200078e0202 */
[----:B------:R-:W-:-:S04]  /*01e0*/  CS2R R2, SRZ ;  /* 0x0000000000027805 */ /* 0x000fc8000001ff00 */
[----:B------:R-:W2:Y:S04]  /*01f0*/  @P1 LDG.E.EL.64 R4, desc[UR6][R16.64] ;  /* 0x0000000610041981 */ /* 0x000ea8000c2e1b00 */
[----:B------:R3:W2:Y:S01]  /*0200*/  @!P0 LDG.E.EL.64 R2, desc[UR6][R18.64] ;  /* 0x0000000612028981 */ /* 0x0006a2000c2e1b00 */
[----:B------:R-:W-:-:S05]  /*0210*/  IMAD.SHL.U32 R11, R8, 0x2, RZ ;  /* 0x00000002080b7824 */ /* 0x000fca00078e00ff */
[----:B------:R-:W-:-:S04]  /*0220*/  LOP3.LUT R15, R14, 0x3e, R11, 0xf8, !PT ;  /* 0x0000003e0e0f7812 */ /* 0x000fc800078ef80b */
[----:B------:R-:W-:Y:S02]  /*0230*/  SHF.R.S32.HI R14, RZ, 0x1f, R15 ;  /* 0x0000001fff0e7819 */ /* 0x000fe4000001140f */
[----:B------:R-:W-:Y:S02]  /*0240*/  SHF.R.U32.HI R20, RZ, 0x5, R8 ;  /* 0x00000005ff147819 */ /* 0x000fe40000011608 */
[----:B------:R-:W-:Y:S02]  /*0250*/  LEA.HI R21, R14, R15, RZ, 0x4 ;  /* 0x0000000f0e157211 */ /* 0x000fe400078f20ff */
[----:B------:R-:W-:Y:S02]  /*0260*/  SGXT.U32 R14, R20, 0x2 ;  /* 0x00000002140e781a */ /* 0x000fe40000000000 */
[C---:B------:R-:W-:Y:S01]  /*0270*/  LOP3.LUT R22, R21.reuse, 0xfffffff0, RZ, 0xc0, !PT ;  /* 0xfffffff015167812 */ /* 0x040fe200078ec0ff */
[----:B------:R-:W-:Y:S01]  /*0280*/  IMAD.SHL.U32 R21, R21, 0x4, RZ ;  /* 0x0000000415157824 */ /* 0x000fe200078e00ff */
[----:B------:R-:W-:-:S03]  /*0290*/  LOP3.LUT R20, R14, UR4, RZ, 0xfc, !PT ;  /* 0x000000040e147c12 */ /* 0x000fc6000f8efcff */
[----:B---3--:R-:W-:Y:S01]  /*02a0*/  IMAD.IADD R19, R15, 0x1, -R22 ;  /* 0x000000010f137824 */ /* 0x008fe200078e0a16 */
[C---:B------:R-:W-:Y:S02]  /*02b0*/  ISETP.GE.AND P0, PT, R20.reuse, 0x4, PT ;  /* 0x000000041400780c */ /* 0x040fe40003f06270 */
[----:B------:R-:W-:Y:S01]  /*02c0*/  LOP3.LUT R16, R21, 0xffffffc0, RZ, 0xc0, !PT ;  /* 0xffffffc015107812 */ /* 0x000fe200078ec0ff */
[----:B------:R-:W-:Y:S01]  /*02d0*/  IMAD R19, R20, 0x10, R19 ;  /* 0x0000001014137824 */ /* 0x000fe200078e0213 */
[----:B------:R-:W-:-:S03]  /*02e0*/  ISETP.LT.AND P0, PT, R15, 0x40, !P0 ;  /* 0x000000400f00780c */ /* 0x000fc60004701270 */
[----:B------:R-:W-:-:S04]  /*02f0*/  IMAD.IADD R17, R19, 0x1, R16 ;  /* 0x0000000113117824 */ /* 0x000fc800078e0210 */
[----:B-1----:R-:W-:Y:S01]  /*0300*/  IMAD.WIDE R16, R17, 0x4, R12 ;  /* 0x0000000411107825 */ /* 0x002fe200078e020c */
[----:B------:R-:W-:-:S06]  /*0310*/  CS2R R12, SRZ ;  /* 0x00000000000c7805 */ /* 0x000fcc000001ff00 */
[----:B------:R1:W3:Y:S01]  /*0320*/  @P0 LDG.E.EL.64 R12, desc[UR6][R16.64] ;  /* 0x00000006100c0981 */ /* 0x0002e2000c2e1b00 */
[----:B------:R-:W4:Y:S01]  /*0330*/  S2UR UR5, SR_CgaCtaId ;  /* 0x00000000000579c3 */ /* 0x000f220000008800 */
[----:B------:R-:W-:Y:S01]  /*0340*/  IMAD.SHL.U32 R18, R10, 0x80, RZ ;  /* 0x000000800a127824 */ /* 0x000fe200078e00ff */
[----:B------:R-:W-:-:S04]  /*0350*/  UMOV UR4, 0x400 ;  /* 0x0000040000047882 */ /* 0x000fc80000000000 */
[----:B------:R-:W-:-:S04]  /*0360*/  LOP3.LUT R9, R18, R9, RZ, 0xfc, !PT ;  /* 0x0000000912097212 */ /* 0x000fc800078efcff */
[----:B------:R-:W-:-:S04]  /*0370*/  LOP3.LUT R9, R9, 0x10, R6, 0xf8, !PT ;  /* 0x0000001009097812 */ /* 0x000fc800078ef806 */
[----:B------:R-:W-:Y:S01]  /*0380*/  LOP3.LUT R9, R9, 0x20, R6, 0xf8, !PT ;  /* 0x0000002009097812 */ /* 0x000fe200078ef806 */
[----:B----4-:R-:W-:-:S06]  /*0390*/  UPRMT UR4, UR5, 0x654, UR4 ;  /* 0x0000065405047896 */ /* 0x010fcc0008000004 */
[----:B------:R-:W-:Y:S02]  /*03a0*/  LEA R10, R10, UR4, 0x4 ;  /* 0x000000040a0a7c11 */ /* 0x000fe4000f8e20ff */
[----:B------:R-:W-:-:S03]  /*03b0*/  LEA.HI R18, R18, UR4, RZ, 0x1d ;  /* 0x0000000412127c11 */ /* 0x000fc6000f8fe8ff */
[C---:B------:R-:W-:Y:S02]  /*03c0*/  IMAD R15, R9.reuse, 0x4, R10 ;  /* 0x00000004090f7824 */ /* 0x040fe400078e020a */
[----:B------:R-:W-:Y:S01]  /*03d0*/  IMAD R18, R9, 0x4, R18 ;  /* 0x0000000409127824 */ /* 0x000fe200078e0212 */
[----:B------:R-:W-:Y:S01]  /*03e0*/  SHF.R.U32.HI R6, RZ, 0x2, R8 ;  /* 0x00000002ff067819 */ /* 0x000fe20000011608 */
[----:B-1----:R-:W-:-:S03]  /*03f0*/  IMAD.SHL.U32 R17, R8, 0x8, RZ ;  /* 0x0000000808117824 */ /* 0x002fc600078e00ff */
[----:B------:R-:W-:Y:S02]  /*0400*/  LOP3.LUT R6, R6, 0x18, RZ, 0xc0, !PT ;  /* 0x0000001806067812 */ /* 0x000fe400078ec0ff */
[----:B------:R-:W-:-:S04]  /*0410*/  LOP3.LUT R9, R17, 0x3f8, RZ, 0xc0, !PT ;  /* 0x000003f811097812 */ /* 0x000fc800078ec0ff */
[----:B------:R-:W-:Y:S02]  /*0420*/  IADD3 R6, R9, UR4, R6 ;  /* 0x0000000409067c10 */ /* 0x000fe4000fffe006 */
[----:B------:R-:W-:Y:S02]  /*0430*/  LOP3.LUT R8, R17, 0xf8, RZ, 0xc0, !PT ;  /* 0x000000f811087812 */ /* 0x000fe400078ec0ff */
[----:B------:R-:W-:-:S03]  /*0440*/  LOP3.LUT R14, R14, 0xf8, R17, 0xf8, !PT ;  /* 0x000000f80e0e7812 */ /* 0x000fc600078ef811 */
[----:B------:R-:W-:-:S04]  /*0450*/  VIADD R17, R8, UR4 ;  /* 0x0000000408117c36 */ /* 0x000fc80008000000 */
[----:B------:R-:W-:Y:S01]  /*0460*/  IMAD R14, R14, 0x4, R17 ;  /* 0x000000040e0e7824 */ /* 0x000fe200078e0211 */
[----:B------:R-:W-:-:S04]  /*0470*/  LOP3.LUT R8, R11, 0xfc, RZ, 0xc0, !PT ;  /* 0x000000fc0b087812 */ /* 0x000fc800078ec0ff */
[----:B------:R-:W-:Y:S01]  /*0480*/  IADD3 R8, R9, UR4, R8 ;  /* 0x0000000409087c10 */ /* 0x000fe2000fffe008 */
[----:B--2---:R-:W-:Y:S01]  /*0490*/  FADD R2, R2, R4 ;  /* 0x0000000402027221 */ /* 0x004fe20000000000 */
[----:B------:R-:W-:-:S04]  /*04a0*/  FADD R3, R3, R5 ;  /* 0x0000000503037221 */ /* 0x000fc80000000000 */
[----:B------:R-:W-:Y:S04]  /*04b0*/  STS [R15], R2 ;  /* 0x000000020f007388 */ /* 0x000fe80000000800 */
[----:B------:R-:W-:Y:S01]  /*04c0*/  STS [R18+0x108], R3 ;  /* 0x0001080312007388 */ /* 0x000fe20000000800 */
[----:B------:R-:W-:Y:S06]  /*04d0*/  BAR.SYNC.DEFER_BLOCKING 0x0 ;  /* 0x0000000000007b1d */ /* 0x000fec0000010000 */
[----:B------:R-:W3:Y:S02]  /*04e0*/  LDS.64 R4, [R6] ;  /* 0x0000000006047984 */ /* 0x000ee40000000a00 */
[----:B---3--:R-:W-:Y:S01]  /*04f0*/  FADD R4, R4, R12 ;  /* 0x0000000c04047221 */ /* 0x008fe20000000000 */
[----:B------:R-:W-:Y:S01]  /*0500*/  BAR.SYNC.DEFER_BLOCKING 0x0 ;  /* 0x0000000000007b1d */ /* 0x000fe20000010000 */
[----:B------:R-:W-:-:S05]  /*0510*/  FADD R5, R5, R13 ;  /* 0x0000000d05057221 */ /* 0x000fca0000000000 */
[----:B------:R1:W-:Y:S04]  /*0520*/  STS [R14], R4 ;  /* 0x000000040e007388 */ /* 0x0003e80000000800 */
[----:B------:R1:W-:Y:S01]  /*0530*/  STS [R14+0x14], R5 ;  /* 0x000014050e007388 */ /* 0x0003e20000000800 */
[----:B------:R-:W-:Y:S06]  /*0540*/  BAR.SYNC.DEFER_BLOCKING 0x0 ;  /* 0x0000000000007b1d */ /* 0x000fec0000010000 */
[----:B-1----:R-:W-:Y:S05]  /*0550*/  @!P1 EXIT ;  /* 0x000000000000994d */ /* 0x002fea0003800000 */
[----:B------:R-:W-:Y:S01]  /*0560*/  LDS R4, [R8] ;  /* 0x0000000008047984 */ /* 0x000fe20000000800 */
[----:B------:R-:W0:Y:S01]  /*0570*/  LDC.64 R2, c[0x0][0x228] ;  /* 0x00008a00ff027b82 */ /* 0x000e220000000a00 */
[----:B------:R-:W-:Y:S02]  /*0580*/  IMAD R7, R0, 0x4, R7 ;  /* 0x0000000400077824 */ /* 0x000fe400078e0207 */
[----:B------:R-:W1:Y:S02]  /*0590*/  LDS R5, [R8+0x4] ;  /* 0x0000040008057984 */ /* 0x000e640000000800 */
[----:B0-----:R-:W-:-:S05]  /*05a0*/  IMAD.WIDE R2, R7, 0x4, R2 ;  /* 0x0000000407027825 */ /* 0x001fca00078e0202 */
[----:B-1----:R-:W-:Y:S01]  /*05b0*/  STG.E.64 desc[UR6][R2.64], R4 ;  /* 0x0000000402007986 */ /* 0x002fe2000c101b06 */
[----:B------:R-:W-:Y:S05]  /*05c0*/  EXIT ;  /* 0x000000000000794d */ /* 0x000fea0003800000 */
.L_x_0:
[----:B------:R-:W-:-:S00]  /*05d0*/  BRA `(.L_x_0) ;  /* 0xfffffffc00fc7947 */ /* 0x000fc0000383ffff */
[----:B------:R-:W-:-:S00]  /*05e0*/  NOP ;  /* 0x0000000000007918 */ /* 0x000fc00000000000 */
        /* <DEDUP_REMOVED lines=9> */
.L_x_1:


//--------------------- .nv.shared.triton_poi_fused_add_native_layer_norm_6 --------------------------
	.section	.nv.shared.triton_poi_fused_add_native_layer_norm_6,"aw",@nobits
	.sectionflags	@""
	.align	16
	.zero		1024


//--------------------- .nv.constant0.triton_poi_fused_add_native_layer_norm_6 --------------------------
	.section	.nv.constant0.triton_poi_fused_add_native_layer_norm_6,"a",@progbits
	.sectionflags	@""
	.align	4
.nv.constant0.triton_poi_fused_add_native_layer_norm_6:
	.zero		568
